//
// Generated by NVIDIA NVVM Compiler
//
// Compiler Build ID: CL-36424714
// Cuda compilation tools, release 13.0, V13.0.88
// Based on NVVM 20.0.0
//

.version 9.0
.target sm_100
.address_size 64

	// .globl	_Z23vector_scale_f32_kernelPfif

.visible .entry _Z23vector_scale_f32_kernelPfif(
	.param .u64 .ptr .align 1 _Z23vector_scale_f32_kernelPfif_param_0,
	.param .u32 _Z23vector_scale_f32_kernelPfif_param_1,
	.param .f32 _Z23vector_scale_f32_kernelPfif_param_2
)
{
	.reg .pred 	%p<2>;
	.reg .b32 	%r<6>;
	.reg .b32 	%f<4>;
	.reg .b64 	%rd<5>;

	ld.param.u64 	%rd1, [_Z23vector_scale_f32_kernelPfif_param_0];
	ld.param.u32 	%r2, [_Z23vector_scale_f32_kernelPfif_param_1];
	ld.param.f32 	%f1, [_Z23vector_scale_f32_kernelPfif_param_2];
	mov.u32 	%r3, %tid.x;
	mov.u32 	%r4, %ctaid.x;
	mov.u32 	%r5, %ntid.x;
	mad.lo.s32 	%r1, %r4, %r5, %r3;
	setp.ge.s32 	%p1, %r1, %r2;
	@%p1 bra 	$L__BB0_2;
	cvta.to.global.u64 	%rd2, %rd1;
	mul.wide.s32 	%rd3, %r1, 4;
	add.s64 	%rd4, %rd2, %rd3;
	ld.global.f32 	%f2, [%rd4];
	mul.f32 	%f3, %f1, %f2;
	st.global.f32 	[%rd4], %f3;
$L__BB0_2:
	ret;

}
	// .globl	_Z21vector_exp_f32_kernelPfi
.visible .entry _Z21vector_exp_f32_kernelPfi(
	.param .u64 .ptr .align 1 _Z21vector_exp_f32_kernelPfi_param_0,
	.param .u32 _Z21vector_exp_f32_kernelPfi_param_1
)
{
	.reg .pred 	%p<2>;
	.reg .b32 	%r<8>;
	.reg .b32 	%f<14>;
	.reg .b64 	%rd<5>;

	ld.param.u64 	%rd1, [_Z21vector_exp_f32_kernelPfi_param_0];
	ld.param.u32 	%r2, [_Z21vector_exp_f32_kernelPfi_param_1];
	mov.u32 	%r3, %tid.x;
	mov.u32 	%r4, %ctaid.x;
	mov.u32 	%r5, %ntid.x;
	mad.lo.s32 	%r1, %r4, %r5, %r3;
	setp.ge.s32 	%p1, %r1, %r2;
	@%p1 bra 	$L__BB1_2;
	cvta.to.global.u64 	%rd2, %rd1;
	mul.wide.s32 	%rd3, %r1, 4;
	add.s64 	%rd4, %rd2, %rd3;
	ld.global.f32 	%f1, [%rd4];
	fma.rn.f32 	%f2, %f1, 0f3BBB989D, 0f3F000000;
	cvt.sat.f32.f32 	%f3, %f2;
	mov.f32 	%f4, 0f4B400001;
	mov.f32 	%f5, 0f437C0000;
	fma.rm.f32 	%f6, %f3, %f5, %f4;
	add.f32 	%f7, %f6, 0fCB40007F;
	neg.f32 	%f8, %f7;
	fma.rn.f32 	%f9, %f1, 0f3FB8AA3B, %f8;
	fma.rn.f32 	%f10, %f1, 0f32A57060, %f9;
	mov.b32 	%r6, %f6;
	shl.b32 	%r7, %r6, 23;
	mov.b32 	%f11, %r7;
	ex2.approx.ftz.f32 	%f12, %f10;
	mul.f32 	%f13, %f12, %f11;
	st.global.f32 	[%rd4], %f13;
$L__BB1_2:
	ret;

}
	// .globl	_Z21vector_add_f32_kernelPKfiffPf
.visible .entry _Z21vector_add_f32_kernelPKfiffPf(
	.param .u64 .ptr .align 1 _Z21vector_add_f32_kernelPKfiffPf_param_0,
	.param .u32 _Z21vector_add_f32_kernelPKfiffPf_param_1,
	.param .f32 _Z21vector_add_f32_kernelPKfiffPf_param_2,
	.param .f32 _Z21vector_add_f32_kernelPKfiffPf_param_3,
	.param .u64 .ptr .align 1 _Z21vector_add_f32_kernelPKfiffPf_param_4
)
{
	.reg .pred 	%p<2>;
	.reg .b32 	%r<6>;
	.reg .b32 	%f<7>;
	.reg .b64 	%rd<8>;

	ld.param.u64 	%rd1, [_Z21vector_add_f32_kernelPKfiffPf_param_0];
	ld.param.u32 	%r2, [_Z21vector_add_f32_kernelPKfiffPf_param_1];
	ld.param.f32 	%f1, [_Z21vector_add_f32_kernelPKfiffPf_param_2];
	ld.param.f32 	%f2, [_Z21vector_add_f32_kernelPKfiffPf_param_3];
	ld.param.u64 	%rd2, [_Z21vector_add_f32_kernelPKfiffPf_param_4];
	mov.u32 	%r3, %tid.x;
	mov.u32 	%r4, %ctaid.x;
	mov.u32 	%r5, %ntid.x;
	mad.lo.s32 	%r1, %r4, %r5, %r3;
	setp.ge.s32 	%p1, %r1, %r2;
	@%p1 bra 	$L__BB2_2;
	cvta.to.global.u64 	%rd3, %rd1;
	cvta.to.global.u64 	%rd4, %rd2;
	mul.wide.s32 	%rd5, %r1, 4;
	add.s64 	%rd6, %rd3, %rd5;
	ld.global.f32 	%f3, [%rd6];
	add.s64 	%rd7, %rd4, %rd5;
	ld.global.f32 	%f4, [%rd7];
	mul.f32 	%f5, %f2, %f4;
	fma.rn.f32 	%f6, %f1, %f3, %f5;
	st.global.f32 	[%rd7], %f6;
$L__BB2_2:
	ret;

}
	// .globl	_Z31vector_elemwise_mult_f32_kernelPKfiPf
.visible .entry _Z31vector_elemwise_mult_f32_kernelPKfiPf(
	.param .u64 .ptr .align 1 _Z31vector_elemwise_mult_f32_kernelPKfiPf_param_0,
	.param .u32 _Z31vector_elemwise_mult_f32_kernelPKfiPf_param_1,
	.param .u64 .ptr .align 1 _Z31vector_elemwise_mult_f32_kernelPKfiPf_param_2
)
{
	.reg .pred 	%p<2>;
	.reg .b32 	%r<6>;
	.reg .b32 	%f<4>;
	.reg .b64 	%rd<8>;

	ld.param.u64 	%rd1, [_Z31vector_elemwise_mult_f32_kernelPKfiPf_param_0];
	ld.param.u32 	%r2, [_Z31vector_elemwise_mult_f32_kernelPKfiPf_param_1];
	ld.param.u64 	%rd2, [_Z31vector_elemwise_mult_f32_kernelPKfiPf_param_2];
	mov.u32 	%r3, %tid.x;
	mov.u32 	%r4, %ctaid.x;
	mov.u32 	%r5, %ntid.x;
	mad.lo.s32 	%r1, %r4, %r5, %r3;
	setp.ge.s32 	%p1, %r1, %r2;
	@%p1 bra 	$L__BB3_2;
	cvta.to.global.u64 	%rd3, %rd1;
	cvta.to.global.u64 	%rd4, %rd2;
	mul.wide.s32 	%rd5, %r1, 4;
	add.s64 	%rd6, %rd3, %rd5;
	ld.global.f32 	%f1, [%rd6];
	add.s64 	%rd7, %rd4, %rd5;
	ld.global.f32 	%f2, [%rd7];
	mul.f32 	%f3, %f1, %f2;
	st.global.f32 	[%rd7], %f3;
$L__BB3_2:
	ret;

}
	// .globl	_Z30vector_elemwise_div_f32_kernelPKfiPf
.visible .entry _Z30vector_elemwise_div_f32_kernelPKfiPf(
	.param .u64 .ptr .align 1 _Z30vector_elemwise_div_f32_kernelPKfiPf_param_0,
	.param .u32 _Z30vector_elemwise_div_f32_kernelPKfiPf_param_1,
	.param .u64 .ptr .align 1 _Z30vector_elemwise_div_f32_kernelPKfiPf_param_2
)
{
	.reg .pred 	%p<2>;
	.reg .b32 	%r<6>;
	.reg .b32 	%f<4>;
	.reg .b64 	%rd<8>;

	ld.param.u64 	%rd1, [_Z30vector_elemwise_div_f32_kernelPKfiPf_param_0];
	ld.param.u32 	%r2, [_Z30vector_elemwise_div_f32_kernelPKfiPf_param_1];
	ld.param.u64 	%rd2, [_Z30vector_elemwise_div_f32_kernelPKfiPf_param_2];
	mov.u32 	%r3, %tid.x;
	mov.u32 	%r4, %ctaid.x;
	mov.u32 	%r5, %ntid.x;
	mad.lo.s32 	%r1, %r4, %r5, %r3;
	setp.ge.s32 	%p1, %r1, %r2;
	@%p1 bra 	$L__BB4_2;
	cvta.to.global.u64 	%rd3, %rd2;
	cvta.to.global.u64 	%rd4, %rd1;
	mul.wide.s32 	%rd5, %r1, 4;
	add.s64 	%rd6, %rd3, %rd5;
	ld.global.f32 	%f1, [%rd6];
	add.s64 	%rd7, %rd4, %rd5;
	ld.global.f32 	%f2, [%rd7];
	div.rn.f32 	%f3, %f1, %f2;
	st.global.f32 	[%rd6], %f3;
$L__BB4_2:
	ret;

}


// ===== COMPILED SASS (sm_100) =====

	.target	sm_100

	.elftype	@"ET_EXEC"


//--------------------- .note.nv.tkinfo           --------------------------
	.section	.note.nv.tkinfo,"",@"SHT_NOTE"
	.sectionflags	@"SHF_NOTE_NV_TKINFO"
	.tkinfo
        /*0018*/ 	.word	0x00000002
        /*0030*/ 	.string	""
        /*0030*/ 	.string	"ptxas"
        /*0030*/ 	.string	"Cuda compilation tools, release 13.0, V13.0.88"
        /*0030*/ 	.string	"Build cuda_13.0.r13.0/compiler.36424714_0"
        /*0030*/ 	.string	"-arch sm_100 -m 64 "



//--------------------- .note.nv.cuinfo           --------------------------
	.section	.note.nv.cuinfo,"",@"SHT_NOTE"
	.sectionflags	@"SHF_NOTE_NV_CUINFO"
        /*0018*/ 	.short	0x0002
        /*001a*/ 	.short	0x0064
        /*001c*/ 	.short	0x0082
	.zero		2


//--------------------- .nv.info                  --------------------------
	.section	.nv.info,"",@"SHT_CUDA_INFO"
	.align	4


	//----- nvinfo : EIATTR_REGCOUNT
	.align		4
        /*0000*/ 	.byte	0x04, 0x2f
        /*0002*/ 	.short	(.L_1 - .L_0)
	.align		4
.L_0:
        /*0004*/ 	.word	index@(_Z23vector_scale_f32_kernelPfif)
        /*0008*/ 	.word	0x00000008


	//----- nvinfo : EIATTR_FRAME_SIZE
	.align		4
.L_1:
        /*000c*/ 	.byte	0x04, 0x11
        /*000e*/ 	.short	(.L_3 - .L_2)
	.align		4
.L_2:
        /*0010*/ 	.word	index@(_Z23vector_scale_f32_kernelPfif)
        /*0014*/ 	.word	0x00000000


	//----- nvinfo : EIATTR_REGCOUNT
	.align		4
.L_3:
        /*0018*/ 	.byte	0x04, 0x2f
        /*001a*/ 	.short	(.L_5 - .L_4)
	.align		4
.L_4:
        /*001c*/ 	.word	index@(_Z21vector_exp_f32_kernelPfi)
        /*0020*/ 	.word	0x0000000a


	//----- nvinfo : EIATTR_FRAME_SIZE
	.align		4
.L_5:
        /*0024*/ 	.byte	0x04, 0x11
        /*0026*/ 	.short	(.L_7 - .L_6)
	.align		4
.L_6:
        /*0028*/ 	.word	index@(_Z21vector_exp_f32_kernelPfi)
        /*002c*/ 	.word	0x00000000


	//----- nvinfo : EIATTR_REGCOUNT
	.align		4
.L_7:
        /*0030*/ 	.byte	0x04, 0x2f
        /*0032*/ 	.short	(.L_9 - .L_8)
	.align		4
.L_8:
        /*0034*/ 	.word	index@(_Z21vector_add_f32_kernelPKfiffPf)
        /*0038*/ 	.word	0x0000000a


	//----- nvinfo : EIATTR_FRAME_SIZE
	.align		4
.L_9:
        /*003c*/ 	.byte	0x04, 0x11
        /*003e*/ 	.short	(.L_11 - .L_10)
	.align		4
.L_10:
        /*0040*/ 	.word	index@(_Z21vector_add_f32_kernelPKfiffPf)
        /*0044*/ 	.word	0x00000000


	//----- nvinfo : EIATTR_REGCOUNT
	.align		4
.L_11:
        /*0048*/ 	.byte	0x04, 0x2f
        /*004a*/ 	.short	(.L_13 - .L_12)
	.align		4
.L_12:
        /*004c*/ 	.word	index@(_Z31vector_elemwise_mult_f32_kernelPKfiPf)
        /*0050*/ 	.word	0x0000000a


	//----- nvinfo : EIATTR_FRAME_SIZE
	.align		4
.L_13:
        /*0054*/ 	.byte	0x04, 0x11
        /*0056*/ 	.short	(.L_15 - .L_14)
	.align		4
.L_14:
        /*0058*/ 	.word	index@(_Z31vector_elemwise_mult_f32_kernelPKfiPf)
        /*005c*/ 	.word	0x00000000


	//----- nvinfo : EIATTR_REGCOUNT
	.align		4
.L_15:
        /*0060*/ 	.byte	0x04, 0x2f
        /*0062*/ 	.short	(.L_17 - .L_16)
	.align		4
.L_16:
        /*0064*/ 	.word	index@(_Z30vector_elemwise_div_f32_kernelPKfiPf)
        /*0068*/ 	.word	0x00000010


	//----- nvinfo : EIATTR_FRAME_SIZE
	.align		4
.L_17:
        /*006c*/ 	.byte	0x04, 0x11
        /*006e*/ 	.short	(.L_19 - .L_18)
	.align		4
.L_18:
        /*0070*/ 	.word	index@($__internal_0_$__cuda_sm3x_div_rn_noftz_f32_slowpath)
        /*0074*/ 	.word	0x00000000


	//----- nvinfo : EIATTR_FRAME_SIZE
	.align		4
.L_19:
        /*0078*/ 	.byte	0x04, 0x11
        /*007a*/ 	.short	(.L_21 - .L_20)
	.align		4
.L_20:
        /*007c*/ 	.word	index@(_Z30vector_elemwise_div_f32_kernelPKfiPf)
        /*0080*/ 	.word	0x00000000


	//----- nvinfo : EIATTR_MIN_STACK_SIZE
	.align		4
.L_21:
        /*0084*/ 	.byte	0x04, 0x12
        /*0086*/ 	.short	(.L_23 - .L_22)
	.align		4
.L_22:
        /*0088*/ 	.word	index@(_Z30vector_elemwise_div_f32_kernelPKfiPf)
        /*008c*/ 	.word	0x00000000


	//----- nvinfo : EIATTR_MIN_STACK_SIZE
	.align		4
.L_23:
        /*0090*/ 	.byte	0x04, 0x12
        /*0092*/ 	.short	(.L_25 - .L_24)
	.align		4
.L_24:
        /*0094*/ 	.word	index@(_Z31vector_elemwise_mult_f32_kernelPKfiPf)
        /*0098*/ 	.word	0x00000000


	//----- nvinfo : EIATTR_MIN_STACK_SIZE
	.align		4
.L_25:
        /*009c*/ 	.byte	0x04, 0x12
        /*009e*/ 	.short	(.L_27 - .L_26)
	.align		4
.L_26:
        /*00a0*/ 	.word	index@(_Z21vector_add_f32_kernelPKfiffPf)
        /*00a4*/ 	.word	0x00000000


	//----- nvinfo : EIATTR_MIN_STACK_SIZE
	.align		4
.L_27:
        /*00a8*/ 	.byte	0x04, 0x12
        /*00aa*/ 	.short	(.L_29 - .L_28)
	.align		4
.L_28:
        /*00ac*/ 	.word	index@(_Z21vector_exp_f32_kernelPfi)
        /*00b0*/ 	.word	0x00000000


	//----- nvinfo : EIATTR_MIN_STACK_SIZE
	.align		4
.L_29:
        /*00b4*/ 	.byte	0x04, 0x12
        /*00b6*/ 	.short	(.L_31 - .L_30)
	.align		4
.L_30:
        /*00b8*/ 	.word	index@(_Z23vector_scale_f32_kernelPfif)
        /*00bc*/ 	.word	0x00000000
.L_31:


//--------------------- .nv.compat                --------------------------
	.section	.nv.compat,"",@"SHT_CUDA_COMPAT_INFO"
	.align	4
        /*0000*/ 	.byte	0x02, 0x09, 0x00, 0x00, 0x02, 0x02, 0x01, 0x00, 0x02, 0x05, 0x05, 0x00, 0x03, 0x07, 0x01, 0x01
        /*0010*/ 	.byte	0x02, 0x03, 0x00, 0x00, 0x02, 0x06, 0x01, 0x00, 0x04, 0x0b, 0x08, 0x00, 0x01, 0x00, 0x00, 0x00
        /*0020*/ 	.byte	0x00, 0x00, 0x00, 0x00


//--------------------- .nv.info._Z30vector_elemwise_div_f32_kernelPKfiPf --------------------------
	.section	.nv.info._Z30vector_elemwise_div_f32_kernelPKfiPf,"",@"SHT_CUDA_INFO"
	.sectionflags	@""
	.align	4


	//----- nvinfo : EIATTR_CUDA_API_VERSION
	.align		4
        /*0000*/ 	.byte	0x04, 0x37
        /*0002*/ 	.short	(.L_33 - .L_32)
.L_32:
        /*0004*/ 	.word	0x00000082


	//----- nvinfo : EIATTR_KPARAM_INFO
	.align		4
.L_33:
        /*0008*/ 	.byte	0x04, 0x17
        /*000a*/ 	.short	(.L_35 - .L_34)
.L_34:
        /*000c*/ 	.word	0x00000000
        /*0010*/ 	.short	0x0002
        /*0012*/ 	.short	0x0010
        /*0014*/ 	.byte	0x00, 0xf5, 0x21, 0x00


	//----- nvinfo : EIATTR_KPARAM_INFO
	.align		4
.L_35:
        /*0018*/ 	.byte	0x04, 0x17
        /*001a*/ 	.short	(.L_37 - .L_36)
.L_36:
        /*001c*/ 	.word	0x00000000
        /*0020*/ 	.short	0x0001
        /*0022*/ 	.short	0x0008
        /*0024*/ 	.byte	0x00, 0xf0, 0x11, 0x00


	//----- nvinfo : EIATTR_KPARAM_INFO
	.align		4
.L_37:
        /*0028*/ 	.byte	0x04, 0x17
        /*002a*/ 	.short	(.L_39 - .L_38)
.L_38:
        /*002c*/ 	.word	0x00000000
        /*0030*/ 	.short	0x0000
        /*0032*/ 	.short	0x0000
        /*0034*/ 	.byte	0x00, 0xf5, 0x21, 0x00


	//----- nvinfo : EIATTR_SPARSE_MMA_MASK
	.align		4
.L_39:
        /*0038*/ 	.byte	0x03, 0x50
        /*003a*/ 	.short	0x0000


	//----- nvinfo : EIATTR_MAXREG_COUNT
	.align		4
        /*003c*/ 	.byte	0x03, 0x1b
        /*003e*/ 	.short	0x00ff


	//----- nvinfo : EIATTR_MERCURY_ISA_VERSION
	.align		4
        /*0040*/ 	.byte	0x03, 0x5f
        /*0042*/ 	.short	0x0101


	//----- nvinfo : EIATTR_VRC_CTA_INIT_COUNT
	.align		4
        /*0044*/ 	.byte	0x02, 0x4a
	.zero		1
	.zero		1


	//----- nvinfo : EIATTR_EXIT_INSTR_OFFSETS
	.align		4
        /*0048*/ 	.byte	0x04, 0x1c
        /*004a*/ 	.short	(.L_41 - .L_40)


	//   ....[0]....
.L_40:
        /*004c*/ 	.word	0x00000070


	//   ....[1]....
        /*0050*/ 	.word	0x000001d0


	//----- nvinfo : EIATTR_CRS_STACK_SIZE
	.align		4
.L_41:
        /*0054*/ 	.byte	0x04, 0x1e
        /*0056*/ 	.short	(.L_43 - .L_42)
.L_42:
        /*0058*/ 	.word	0x00000000


	//----- nvinfo : EIATTR_CBANK_PARAM_SIZE
	.align		4
.L_43:
        /*005c*/ 	.byte	0x03, 0x19
        /*005e*/ 	.short	0x0018


	//----- nvinfo : EIATTR_PARAM_CBANK
	.align		4
        /*0060*/ 	.byte	0x04, 0x0a
        /*0062*/ 	.short	(.L_45 - .L_44)
	.align		4
.L_44:
        /*0064*/ 	.word	index@(.nv.constant0._Z30vector_elemwise_div_f32_kernelPKfiPf)
        /*0068*/ 	.short	0x0380
        /*006a*/ 	.short	0x0018


	//----- nvinfo : EIATTR_SW_WAR
	.align		4
.L_45:
        /*006c*/ 	.byte	0x04, 0x36
        /*006e*/ 	.short	(.L_47 - .L_46)
.L_46:
        /*0070*/ 	.word	0x00000008
.L_47:


//--------------------- .nv.info._Z31vector_elemwise_mult_f32_kernelPKfiPf --------------------------
	.section	.nv.info._Z31vector_elemwise_mult_f32_kernelPKfiPf,"",@"SHT_CUDA_INFO"
	.sectionflags	@""
	.align	4


	//----- nvinfo : EIATTR_CUDA_API_VERSION
	.align		4
        /*0000*/ 	.byte	0x04, 0x37
        /*0002*/ 	.short	(.L_49 - .L_48)
.L_48:
        /*0004*/ 	.word	0x00000082


	//----- nvinfo : EIATTR_KPARAM_INFO
	.align		4
.L_49:
        /*0008*/ 	.byte	0x04, 0x17
        /*000a*/ 	.short	(.L_51 - .L_50)
.L_50:
        /*000c*/ 	.word	0x00000000
        /*0010*/ 	.short	0x0002
        /*0012*/ 	.short	0x0010
        /*0014*/ 	.byte	0x00, 0xf5, 0x21, 0x00


	//----- nvinfo : EIATTR_KPARAM_INFO
	.align		4
.L_51:
        /*0018*/ 	.byte	0x04, 0x17
        /*001a*/ 	.short	(.L_53 - .L_52)
.L_52:
        /*001c*/ 	.word	0x00000000
        /*0020*/ 	.short	0x0001
        /*0022*/ 	.short	0x0008
        /*0024*/ 	.byte	0x00, 0xf0, 0x11, 0x00


	//----- nvinfo : EIATTR_KPARAM_INFO
	.align		4
.L_53:
        /*0028*/ 	.byte	0x04, 0x17
        /*002a*/ 	.short	(.L_55 - .L_54)
.L_54:
        /*002c*/ 	.word	0x00000000
        /*0030*/ 	.short	0x0000
        /*0032*/ 	.short	0x0000
        /*0034*/ 	.byte	0x00, 0xf5, 0x21, 0x00


	//----- nvinfo : EIATTR_SPARSE_MMA_MASK
	.align		4
.L_55:
        /*0038*/ 	.byte	0x03, 0x50
        /*003a*/ 	.short	0x0000


	//----- nvinfo : EIATTR_MAXREG_COUNT
	.align		4
        /*003c*/ 	.byte	0x03, 0x1b
        /*003e*/ 	.short	0x00ff


	//----- nvinfo : EIATTR_MERCURY_ISA_VERSION
	.align		4
        /*0040*/ 	.byte	0x03, 0x5f
        /*0042*/ 	.short	0x0101


	//----- nvinfo : EIATTR_VRC_CTA_INIT_COUNT
	.align		4
        /*0044*/ 	.byte	0x02, 0x4a
	.zero		1
	.zero		1


	//----- nvinfo : EIATTR_EXIT_INSTR_OFFSETS
	.align		4
        /*0048*/ 	.byte	0x04, 0x1c
        /*004a*/ 	.short	(.L_57 - .L_56)


	//   ....[0]....
.L_56:
        /*004c*/ 	.word	0x00000070


	//   ....[1]....
        /*0050*/ 	.word	0x00000110


	//----- nvinfo : EIATTR_CBANK_PARAM_SIZE
	.align		4
.L_57:
        /*0054*/ 	.byte	0x03, 0x19
        /*0056*/ 	.short	0x0018


	//----- nvinfo : EIATTR_PARAM_CBANK
	.align		4
        /*0058*/ 	.byte	0x04, 0x0a
        /*005a*/ 	.short	(.L_59 - .L_58)
	.align		4
.L_58:
        /*005c*/ 	.word	index@(.nv.constant0._Z31vector_elemwise_mult_f32_kernelPKfiPf)
        /*0060*/ 	.short	0x0380
        /*0062*/ 	.short	0x0018


	//----- nvinfo : EIATTR_SW_WAR
	.align		4
.L_59:
        /*0064*/ 	.byte	0x04, 0x36
        /*0066*/ 	.short	(.L_61 - .L_60)
.L_60:
        /*0068*/ 	.word	0x00000008
.L_61:


//--------------------- .nv.info._Z21vector_add_f32_kernelPKfiffPf --------------------------
	.section	.nv.info._Z21vector_add_f32_kernelPKfiffPf,"",@"SHT_CUDA_INFO"
	.sectionflags	@""
	.align	4


	//----- nvinfo : EIATTR_CUDA_API_VERSION
	.align		4
        /*0000*/ 	.byte	0x04, 0x37
        /*0002*/ 	.short	(.L_63 - .L_62)
.L_62:
        /*0004*/ 	.word	0x00000082


	//----- nvinfo : EIATTR_KPARAM_INFO
	.align		4
.L_63:
        /*0008*/ 	.byte	0x04, 0x17
        /*000a*/ 	.short	(.L_65 - .L_64)
.L_64:
        /*000c*/ 	.word	0x00000000
        /*0010*/ 	.short	0x0004
        /*0012*/ 	.short	0x0018
        /*0014*/ 	.byte	0x00, 0xf5, 0x21, 0x00


	//----- nvinfo : EIATTR_KPARAM_INFO
	.align		4
.L_65:
        /*0018*/ 	.byte	0x04, 0x17
        /*001a*/ 	.short	(.L_67 - .L_66)
.L_66:
        /*001c*/ 	.word	0x00000000
        /*0020*/ 	.short	0x0003
        /*0022*/ 	.short	0x0010
        /*0024*/ 	.byte	0x00, 0xf0, 0x11, 0x00


	//----- nvinfo : EIATTR_KPARAM_INFO
	.align		4
.L_67:
        /*0028*/ 	.byte	0x04, 0x17
        /*002a*/ 	.short	(.L_69 - .L_68)
.L_68:
        /*002c*/ 	.word	0x00000000
        /*0030*/ 	.short	0x0002
        /*0032*/ 	.short	0x000c
        /*0034*/ 	.byte	0x00, 0xf0, 0x11, 0x00


	//----- nvinfo : EIATTR_KPARAM_INFO
	.align		4
.L_69:
        /*0038*/ 	.byte	0x04, 0x17
        /*003a*/ 	.short	(.L_71 - .L_70)
.L_70:
        /*003c*/ 	.word	0x00000000
        /*0040*/ 	.short	0x0001
        /*0042*/ 	.short	0x0008
        /*0044*/ 	.byte	0x00, 0xf0, 0x11, 0x00


	//----- nvinfo : EIATTR_KPARAM_INFO
	.align		4
.L_71:
        /*0048*/ 	.byte	0x04, 0x17
        /*004a*/ 	.short	(.L_73 - .L_72)
.L_72:
        /*004c*/ 	.word	0x00000000
        /*0050*/ 	.short	0x0000
        /*0052*/ 	.short	0x0000
        /*0054*/ 	.byte	0x00, 0xf5, 0x21, 0x00


	//----- nvinfo : EIATTR_SPARSE_MMA_MASK
	.align		4
.L_73:
        /*0058*/ 	.byte	0x03, 0x50
        /*005a*/ 	.short	0x0000


	//----- nvinfo : EIATTR_MAXREG_COUNT
	.align		4
        /*005c*/ 	.byte	0x03, 0x1b
        /*005e*/ 	.short	0x00ff


	//----- nvinfo : EIATTR_MERCURY_ISA_VERSION
	.align		4
        /*0060*/ 	.byte	0x03, 0x5f
        /*0062*/ 	.short	0x0101


	//----- nvinfo : EIATTR_VRC_CTA_INIT_COUNT
	.align		4
        /*0064*/ 	.byte	0x02, 0x4a
	.zero		1
	.zero		1


	//----- nvinfo : EIATTR_EXIT_INSTR_OFFSETS
	.align		4
        /*0068*/ 	.byte	0x04, 0x1c
        /*006a*/ 	.short	(.L_75 - .L_74)


	//   ....[0]....
.L_74:
        /*006c*/ 	.word	0x00000070


	//   ....[1]....
        /*0070*/ 	.word	0x00000140


	//----- nvinfo : EIATTR_CBANK_PARAM_SIZE
	.align		4
.L_75:
        /*0074*/ 	.byte	0x03, 0x19
        /*0076*/ 	.short	0x0020


	//----- nvinfo : EIATTR_PARAM_CBANK
	.align		4
        /*0078*/ 	.byte	0x04, 0x0a
        /*007a*/ 	.short	(.L_77 - .L_76)
	.align		4
.L_76:
        /*007c*/ 	.word	index@(.nv.constant0._Z21vector_add_f32_kernelPKfiffPf)
        /*0080*/ 	.short	0x0380
        /*0082*/ 	.short	0x0020


	//----- nvinfo : EIATTR_SW_WAR
	.align		4
.L_77:
        /*0084*/ 	.byte	0x04, 0x36
        /*0086*/ 	.short	(.L_79 - .L_78)
.L_78:
        /*0088*/ 	.word	0x00000008
.L_79:


//--------------------- .nv.info._Z21vector_exp_f32_kernelPfi --------------------------
	.section	.nv.info._Z21vector_exp_f32_kernelPfi,"",@"SHT_CUDA_INFO"
	.sectionflags	@""
	.align	4


	//----- nvinfo : EIATTR_CUDA_API_VERSION
	.align		4
        /*0000*/ 	.byte	0x04, 0x37
        /*0002*/ 	.short	(.L_81 - .L_80)
.L_80:
        /*0004*/ 	.word	0x00000082


	//----- nvinfo : EIATTR_KPARAM_INFO
	.align		4
.L_81:
        /*0008*/ 	.byte	0x04, 0x17
        /*000a*/ 	.short	(.L_83 - .L_82)
.L_82:
        /*000c*/ 	.word	0x00000000
        /*0010*/ 	.short	0x0001
        /*0012*/ 	.short	0x0008
        /*0014*/ 	.byte	0x00, 0xf0, 0x11, 0x00


	//----- nvinfo : EIATTR_KPARAM_INFO
	.align		4
.L_83:
        /*0018*/ 	.byte	0x04, 0x17
        /*001a*/ 	.short	(.L_85 - .L_84)
.L_84:
        /*001c*/ 	.word	0x00000000
        /*0020*/ 	.short	0x0000
        /*0022*/ 	.short	0x0000
        /*0024*/ 	.byte	0x00, 0xf5, 0x21, 0x00


	//----- nvinfo : EIATTR_SPARSE_MMA_MASK
	.align		4
.L_85:
        /*0028*/ 	.byte	0x03, 0x50
        /*002a*/ 	.short	0x0000


	//----- nvinfo : EIATTR_MAXREG_COUNT
	.align		4
        /*002c*/ 	.byte	0x03, 0x1b
        /*002e*/ 	.short	0x00ff


	//----- nvinfo : EIATTR_MERCURY_ISA_VERSION
	.align		4
        /*0030*/ 	.byte	0x03, 0x5f
        /*0032*/ 	.short	0x0101


	//----- nvinfo : EIATTR_VRC_CTA_INIT_COUNT
	.align		4
        /*0034*/ 	.byte	0x02, 0x4a
	.zero		1
	.zero		1


	//----- nvinfo : EIATTR_EXIT_INSTR_OFFSETS
	.align		4
        /*0038*/ 	.byte	0x04, 0x1c
        /*003a*/ 	.short	(.L_87 - .L_86)


	//   ....[0]....
.L_86:
        /*003c*/ 	.word	0x00000070


	//   ....[1]....
        /*0040*/ 	.word	0x00000170


	//----- nvinfo : EIATTR_CBANK_PARAM_SIZE
	.align		4
.L_87:
        /*0044*/ 	.byte	0x03, 0x19
        /*0046*/ 	.short	0x000c


	//----- nvinfo : EIATTR_PARAM_CBANK
	.align		4
        /*0048*/ 	.byte	0x04, 0x0a
        /*004a*/ 	.short	(.L_89 - .L_88)
	.align		4
.L_88:
        /*004c*/ 	.word	index@(.nv.constant0._Z21vector_exp_f32_kernelPfi)
        /*0050*/ 	.short	0x0380
        /*0052*/ 	.short	0x000c


	//----- nvinfo : EIATTR_SW_WAR
	.align		4
.L_89:
        /*0054*/ 	.byte	0x04, 0x36
        /*0056*/ 	.short	(.L_91 - .L_90)
.L_90:
        /*0058*/ 	.word	0x00000008
.L_91:


//--------------------- .nv.info._Z23vector_scale_f32_kernelPfif --------------------------
	.section	.nv.info._Z23vector_scale_f32_kernelPfif,"",@"SHT_CUDA_INFO"
	.sectionflags	@""
	.align	4


	//----- nvinfo : EIATTR_CUDA_API_VERSION
	.align		4
        /*0000*/ 	.byte	0x04, 0x37
        /*0002*/ 	.short	(.L_93 - .L_92)
.L_92:
        /*0004*/ 	.word	0x00000082


	//----- nvinfo : EIATTR_KPARAM_INFO
	.align		4
.L_93:
        /*0008*/ 	.byte	0x04, 0x17
        /*000a*/ 	.short	(.L_95 - .L_94)
.L_94:
        /*000c*/ 	.word	0x00000000
        /*0010*/ 	.short	0x0002
        /*0012*/ 	.short	0x000c
        /*0014*/ 	.byte	0x00, 0xf0, 0x11, 0x00


	//----- nvinfo : EIATTR_KPARAM_INFO
	.align		4
.L_95:
        /*0018*/ 	.byte	0x04, 0x17
        /*001a*/ 	.short	(.L_97 - .L_96)
.L_96:
        /*001c*/ 	.word	0x00000000
        /*0020*/ 	.short	0x0001
        /*0022*/ 	.short	0x0008
        /*0024*/ 	.byte	0x00, 0xf0, 0x11, 0x00


	//----- nvinfo : EIATTR_KPARAM_INFO
	.align		4
.L_97:
        /*0028*/ 	.byte	0x04, 0x17
        /*002a*/ 	.short	(.L_99 - .L_98)
.L_98:
        /*002c*/ 	.word	0x00000000
        /*0030*/ 	.short	0x0000
        /*0032*/ 	.short	0x0000
        /*0034*/ 	.byte	0x00, 0xf5, 0x21, 0x00


	//----- nvinfo : EIATTR_SPARSE_MMA_MASK
	.align		4
.L_99:
        /*0038*/ 	.byte	0x03, 0x50
        /*003a*/ 	.short	0x0000


	//----- nvinfo : EIATTR_MAXREG_COUNT
	.align		4
        /*003c*/ 	.byte	0x03, 0x1b
        /*003e*/ 	.short	0x00ff


	//----- nvinfo : EIATTR_MERCURY_ISA_VERSION
	.align		4
        /*0040*/ 	.byte	0x03, 0x5f
        /*0042*/ 	.short	0x0101


	//----- nvinfo : EIATTR_VRC_CTA_INIT_COUNT
	.align		4
        /*0044*/ 	.byte	0x02, 0x4a
	.zero		1
	.zero		1


	//----- nvinfo : EIATTR_EXIT_INSTR_OFFSETS
	.align		4
        /*0048*/ 	.byte	0x04, 0x1c
        /*004a*/ 	.short	(.L_101 - .L_100)


	//   ....[0]....
.L_100:
        /*004c*/ 	.word	0x00000070


	//   ....[1]....
        /*0050*/ 	.word	0x000000f0


	//----- nvinfo : EIATTR_CBANK_PARAM_SIZE
	.align		4
.L_101:
        /*0054*/ 	.byte	0x03, 0x19
        /*0056*/ 	.short	0x0010


	//----- nvinfo : EIATTR_PARAM_CBANK
	.align		4
        /*0058*/ 	.byte	0x04, 0x0a
        /*005a*/ 	.short	(.L_103 - .L_102)
	.align		4
.L_102:
        /*005c*/ 	.word	index@(.nv.constant0._Z23vector_scale_f32_kernelPfif)
        /*0060*/ 	.short	0x0380
        /*0062*/ 	.short	0x0010


	//----- nvinfo : EIATTR_SW_WAR
	.align		4
.L_103:
        /*0064*/ 	.byte	0x04, 0x36
        /*0066*/ 	.short	(.L_105 - .L_104)
.L_104:
        /*0068*/ 	.word	0x00000008
.L_105:


//--------------------- .nv.callgraph             --------------------------
	.section	.nv.callgraph,"",@"SHT_CUDA_CALLGRAPH"
	.align	4
	.sectionentsize	8
	.align		4
        /*0000*/ 	.word	0x00000000
	.align		4
        /*0004*/ 	.word	0xffffffff
	.align		4
        /*0008*/ 	.word	0x00000000
	.align		4
        /*000c*/ 	.word	0xfffffffe
	.align		4
        /*0010*/ 	.word	0x00000000
	.align		4
        /*0014*/ 	.word	0xfffffffd
	.align		4
        /*0018*/ 	.word	0x00000000
	.align		4
        /*001c*/ 	.word	0xfffffffc


//--------------------- .text._Z30vector_elemwise_div_f32_kernelPKfiPf --------------------------
	.section	.text._Z30vector_elemwise_div_f32_kernelPKfiPf,"ax",@progbits
	.align	128
        .global         _Z30vector_elemwise_div_f32_kernelPKfiPf
        .type           _Z30vector_elemwise_div_f32_kernelPKfiPf,@function
        .size           _Z30vector_elemwise_div_f32_kernelPKfiPf,(.L_x_18 - _Z30vector_elemwise_div_f32_kernelPKfiPf)
        .other          _Z30vector_elemwise_div_f32_kernelPKfiPf,@"STO_CUDA_ENTRY STV_DEFAULT"
_Z30vector_elemwise_div_f32_kernelPKfiPf:
.text._Z30vector_elemwise_div_f32_kernelPKfiPf:
[----:B------:R-:W-:Y:S01]  /*0000*/  LDC R1, c[0x0][0x37c] ;  /* 0x0000df00ff017b82 */ /* 0x000fe20000000800 */
[----:B------:R-:W0:Y:S07]  /*0010*/  S2R R7, SR_TID.X ;  /* 0x0000000000077919 */ /* 0x000e2e0000002100 */
[----:B------:R-:W0:Y:S01]  /*0020*/  S2UR UR4, SR_CTAID.X ;  /* 0x00000000000479c3 */ /* 0x000e220000002500 */
[----:B------:R-:W1:Y:S07]  /*0030*/  LDCU UR5, c[0x0][0x388] ;  /* 0x00007100ff0577ac */ /* 0x000e6e0008000800 */
[----:B------:R-:W0:Y:S02]  /*0040*/  LDC R0, c[0x0][0x360] ;  /* 0x0000d800ff007b82 */ /* 0x000e240000000800 */
[----:B0-----:R-:W-:-:S05]  /*0050*/  IMAD R7, R0, UR4, R7 ;  /* 0x0000000400077c24 */ /* 0x001fca000f8e0207 */
[----:B-1----:R-:W-:-:S13]  /*0060*/  ISETP.GE.AND P0, PT, R7, UR5, PT ;  /* 0x0000000507007c0c */ /* 0x002fda000bf06270 */
[----:B------:R-:W-:Y:S05]  /*0070*/  @P0 EXIT ;  /* 0x000000000000094d */ /* 0x000fea0003800000 */
[----:B------:R-:W0:Y:S01]  /*0080*/  LDC.64 R2, c[0x0][0x380] ;  /* 0x0000e000ff027b82 */ /* 0x000e220000000a00 */
[----:B------:R-:W1:Y:S07]  /*0090*/  LDCU.64 UR4, c[0x0][0x358] ;  /* 0x00006b00ff0477ac */ /* 0x000e6e0008000a00 */
[----:B------:R-:W2:Y:S01]  /*00a0*/  LDC.64 R4, c[0x0][0x390] ;  /* 0x0000e400ff047b82 */ /* 0x000ea20000000a00 */
[----:B0-----:R-:W-:-:S06]  /*00b0*/  IMAD.WIDE R2, R7, 0x4, R2 ;  /* 0x0000000407027825 */ /* 0x001fcc00078e0202 */
[----:B-1----:R-:W3:Y:S01]  /*00c0*/  LDG.E R3, desc[UR4][R2.64] ;  /* 0x0000000402037981 */ /* 0x002ee2000c1e1900 */
[----:B--2---:R-:W-:-:S05]  /*00d0*/  IMAD.WIDE R4, R7, 0x4, R4 ;  /* 0x0000000407047825 */ /* 0x004fca00078e0204 */
[----:B------:R-:W2:Y:S01]  /*00e0*/  LDG.E R0, desc[UR4][R4.64] ;  /* 0x0000000404007981 */ /* 0x000ea2000c1e1900 */
[----:B------:R-:W-:Y:S01]  /*00f0*/  BSSY.RECONVERGENT B0, `(.L_x_0) ;  /* 0x000000c000007945 */ /* 0x000fe20003800200 */
[----:B---3--:R-:W0:Y:S08]  /*0100*/  MUFU.RCP R6, R3 ;  /* 0x0000000300067308 */ /* 0x008e300000001000 */
[----:B--2---:R-:W1:Y:S01]  /*0110*/  FCHK P0, R0, R3 ;  /* 0x0000000300007302 */ /* 0x004e620000000000 */
[----:B0-----:R-:W-:-:S04]  /*0120*/  FFMA R7, -R3, R6, 1 ;  /* 0x3f80000003077423 */ /* 0x001fc80000000106 */
[----:B------:R-:W-:-:S04]  /*0130*/  FFMA R7, R6, R7, R6 ;  /* 0x0000000706077223 */ /* 0x000fc80000000006 */
[----:B------:R-:W-:-:S04]  /*0140*/  FFMA R6, R0, R7, RZ ;  /* 0x0000000700067223 */ /* 0x000fc800000000ff */
[----:B------:R-:W-:-:S04]  /*0150*/  FFMA R8, -R3, R6, R0 ;  /* 0x0000000603087223 */ /* 0x000fc80000000100 */
[----:B------:R-:W-:Y:S01]  /*0160*/  FFMA R7, R7, R8, R6 ;  /* 0x0000000807077223 */ /* 0x000fe20000000006 */
[----:B-1----:R-:W-:Y:S06]  /*0170*/  @!P0 BRA `(.L_x_1) ;  /* 0x00000000000c8947 */ /* 0x002fec0003800000 */
[----:B------:R-:W-:-:S07]  /*0180*/  MOV R2, 0x1a0 ;  /* 0x000001a000027802 */ /* 0x000fce0000000f00 */
[----:B------:R-:W-:Y:S05]  /*0190*/  CALL.REL.NOINC `($__internal_0_$__cuda_sm3x_div_rn_noftz_f32_slowpath) ;  /* 0x0000000000107944 */ /* 0x000fea0003c00000 */
[----:B------:R-:W-:-:S07]  /*01a0*/  IMAD.MOV.U32 R7, RZ, RZ, R0 ;  /* 0x000000ffff077224 */ /* 0x000fce00078e0000 */
.L_x_1:
[----:B------:R-:W-:Y:S05]  /*01b0*/  BSYNC.RECONVERGENT B0 ;  /* 0x0000000000007941 */ /* 0x000fea0003800200 */
.L_x_0:
[----:B------:R-:W-:Y:S01]  /*01c0*/  STG.E desc[UR4][R4.64], R7 ;  /* 0x0000000704007986 */ /* 0x000fe2000c101904 */
[----:B------:R-:W-:Y:S05]  /*01d0*/  EXIT ;  /* 0x000000000000794d */ /* 0x000fea0003800000 */
        .weak           $__internal_0_$__cuda_sm3x_div_rn_noftz_f32_slowpath
        .type           $__internal_0_$__cuda_sm3x_div_rn_noftz_f32_slowpath,@function
        .size           $__internal_0_$__cuda_sm3x_div_rn_noftz_f32_slowpath,(.L_x_18 - $__internal_0_$__cuda_sm3x_div_rn_noftz_f32_slowpath)
$__internal_0_$__cuda_sm3x_div_rn_noftz_f32_slowpath:
[--C-:B------:R-:W-:Y:S01]  /*01e0*/  SHF.R.U32.HI R7, RZ, 0x17, R3.reuse ;  /* 0x00000017ff077819 */ /* 0x100fe20000011603 */
[----:B------:R-:W-:Y:S01]  /*01f0*/  BSSY.RECONVERGENT B1, `(.L_x_2) ;  /* 0x0000064000017945 */ /* 0x000fe20003800200 */
[--C-:B------:R-:W-:Y:S01]  /*0200*/  SHF.R.U32.HI R6, RZ, 0x17, R0.reuse ;  /* 0x00000017ff067819 */ /* 0x100fe20000011600 */
[----:B------:R-:W-:Y:S01]  /*0210*/  IMAD.MOV.U32 R8, RZ, RZ, R0 ;  /* 0x000000ffff087224 */ /* 0x000fe200078e0000 */
[----:B------:R-:W-:Y:S01]  /*0220*/  LOP3.LUT R7, R7, 0xff, RZ, 0xc0, !PT ;  /* 0x000000ff07077812 */ /* 0x000fe200078ec0ff */
[----:B------:R-:W-:Y:S01]  /*0230*/  IMAD.MOV.U32 R9, RZ, RZ, R3 ;  /* 0x000000ffff097224 */ /* 0x000fe200078e0003 */
[----:B------:R-:W-:-:S03]  /*0240*/  LOP3.LUT R6, R6, 0xff, RZ, 0xc0, !PT ;  /* 0x000000ff06067812 */ /* 0x000fc600078ec0ff */
[----:B------:R-:W-:Y:S02]  /*0250*/  VIADD R12, R7, 0xffffffff ;  /* 0xffffffff070c7836 */ /* 0x000fe40000000000 */
[----:B------:R-:W-:-:S03]  /*0260*/  VIADD R11, R6, 0xffffffff ;  /* 0xffffffff060b7836 */ /* 0x000fc60000000000 */
[----:B------:R-:W-:-:S04]  /*0270*/  ISETP.GT.U32.AND P0, PT, R12, 0xfd, PT ;  /* 0x000000fd0c00780c */ /* 0x000fc80003f04070 */
[----:B------:R-:W-:-:S13]  /*0280*/  ISETP.GT.U32.OR P0, PT, R11, 0xfd, P0 ;  /* 0x000000fd0b00780c */ /* 0x000fda0000704470 */
[----:B------:R-:W-:Y:S01]  /*0290*/  @!P0 IMAD.MOV.U32 R10, RZ, RZ, RZ ;  /* 0x000000ffff0a8224 */ /* 0x000fe200078e00ff */
[----:B------:R-:W-:Y:S06]  /*02a0*/  @!P0 BRA `(.L_x_3) ;  /* 0x00000000005c8947 */ /* 0x000fec0003800000 */
[----:B------:R-:W-:Y:S02]  /*02b0*/  FSETP.GTU.FTZ.AND P0, PT, |R0|, +INF , PT ;  /* 0x7f8000000000780b */ /* 0x000fe40003f1c200 */
[----:B------:R-:W-:-:S04]  /*02c0*/  FSETP.GTU.FTZ.AND P1, PT, |R3|, +INF , PT ;  /* 0x7f8000000300780b */ /* 0x000fc80003f3c200 */
[----:B------:R-:W-:-:S13]  /*02d0*/  PLOP3.LUT P0, PT, P0, P1, PT, 0xf8, 0x8f ;  /* 0x00000000008f781c */ /* 0x000fda0000703f70 */
[----:B------:R-:W-:Y:S05]  /*02e0*/  @P0 BRA `(.L_x_4) ;  /* 0x00000004004c0947 */ /* 0x000fea0003800000 */
[----:B------:R-:W-:-:S13]  /*02f0*/  LOP3.LUT P0, RZ, R9, 0x7fffffff, R8, 0xc8, !PT ;  /* 0x7fffffff09ff7812 */ /* 0x000fda000780c808 */
[----:B------:R-:W-:Y:S05]  /*0300*/  @!P0 BRA `(.L_x_5) ;  /* 0x00000004003c8947 */ /* 0x000fea0003800000 */
[C---:B------:R-:W-:Y:S02]  /*0310*/  FSETP.NEU.FTZ.AND P2, PT, |R0|.reuse, +INF , PT ;  /* 0x7f8000000000780b */ /* 0x040fe40003f5d200 */
[----:B------:R-:W-:Y:S02]  /*0320*/  FSETP.NEU.FTZ.AND P1, PT, |R3|, +INF , PT ;  /* 0x7f8000000300780b */ /* 0x000fe40003f3d200 */
[----:B------:R-:W-:-:S11]  /*0330*/  FSETP.NEU.FTZ.AND P0, PT, |R0|, +INF , PT ;  /* 0x7f8000000000780b */ /* 0x000fd60003f1d200 */
[----:B------:R-:W-:Y:S05]  /*0340*/  @!P1 BRA !P2, `(.L_x_5) ;  /* 0x00000004002c9947 */ /* 0x000fea0005000000 */
[----:B------:R-:W-:-:S04]  /*0350*/  LOP3.LUT P2, RZ, R8, 0x7fffffff, RZ, 0xc0, !PT ;  /* 0x7fffffff08ff7812 */ /* 0x000fc8000784c0ff */
[----:B------:R-:W-:-:S13]  /*0360*/  PLOP3.LUT P1, PT, P1, P2, PT, 0x2f, 0xf2 ;  /* 0x0000000000f2781c */ /* 0x000fda0000f24577 */
[----:B------:R-:W-:Y:S05]  /*0370*/  @P1 BRA `(.L_x_6) ;  /* 0x0000000400181947 */ /* 0x000fea0003800000 */
[----:B------:R-:W-:-:S04]  /*0380*/  LOP3.LUT P1, RZ, R9, 0x7fffffff, RZ, 0xc0, !PT ;  /* 0x7fffffff09ff7812 */ /* 0x000fc8000782c0ff */
[----:B------:R-:W-:-:S13]  /*0390*/  PLOP3.LUT P0, PT, P0, P1, PT, 0x2f, 0xf2 ;  /* 0x0000000000f2781c */ /* 0x000fda0000702577 */
[----:B------:R-:W-:Y:S05]  /*03a0*/  @P0 BRA `(.L_x_7) ;  /* 0x0000000400000947 */ /* 0x000fea0003800000 */
[----:B------:R-:W-:Y:S02]  /*03b0*/  ISETP.GE.AND P0, PT, R11, RZ, PT ;  /* 0x000000ff0b00720c */ /* 0x000fe40003f06270 */
[----:B------:R-:W-:-:S11]  /*03c0*/  ISETP.GE.AND P1, PT, R12, RZ, PT ;  /* 0x000000ff0c00720c */ /* 0x000fd60003f26270 */
[----:B------:R-:W-:Y:S02]  /*03d0*/  @P0 IMAD.MOV.U32 R10, RZ, RZ, RZ ;  /* 0x000000ffff0a0224 */ /* 0x000fe400078e00ff */
[----:B------:R-:W-:Y:S01]  /*03e0*/  @!P0 FFMA R8, R0, 1.84467440737095516160e+19, RZ ;  /* 0x5f80000000088823 */ /* 0x000fe200000000ff */
[----:B------:R-:W-:Y:S02]  /*03f0*/  @!P0 IMAD.MOV.U32 R10, RZ, RZ, -0x40 ;  /* 0xffffffc0ff0a8424 */ /* 0x000fe400078e00ff */
[----:B------:R-:W-:Y:S02]  /*0400*/  @!P1 FFMA R9, R3, 1.84467440737095516160e+19, RZ ;  /* 0x5f80000003099823 */ /* 0x000fe400000000ff */
[----:B------:R-:W-:-:S07]  /*0410*/  @!P1 VIADD R10, R10, 0x40 ;  /* 0x000000400a0a9836 */ /* 0x000fce0000000000 */
.L_x_3:
[----:B------:R-:W-:Y:S01]  /*0420*/  LEA R0, R7, 0xc0800000, 0x17 ;  /* 0xc080000007007811 */ /* 0x000fe200078eb8ff */
[----:B------:R-:W-:Y:S01]  /*0430*/  VIADD R6, R6, 0xffffff81 ;  /* 0xffffff8106067836 */ /* 0x000fe20000000000 */
[----:B------:R-:W-:Y:S03]  /*0440*/  BSSY.RECONVERGENT B2, `(.L_x_8) ;  /* 0x0000035000027945 */ /* 0x000fe60003800200 */
[----:B------:R-:W-:Y:S01]  /*0450*/  IMAD.IADD R9, R9, 0x1, -R0 ;  /* 0x0000000109097824 */ /* 0x000fe200078e0a00 */
[C---:B------:R-:W-:Y:S01]  /*0460*/  IADD3 R7, PT, PT, R6.reuse, 0x7f, -R7 ;  /* 0x0000007f06077810 */ /* 0x040fe20007ffe807 */
[----:B------:R-:W-:Y:S02]  /*0470*/  IMAD R0, R6, -0x800000, R8 ;  /* 0xff80000006007824 */ /* 0x000fe400078e0208 */
[----:B------:R-:W0:Y:S01]  /*0480*/  MUFU.RCP R3, R9 ;  /* 0x0000000900037308 */ /* 0x000e220000001000 */
[----:B------:R-:W-:Y:S01]  /*0490*/  FADD.FTZ R11, -R9, -RZ ;  /* 0x800000ff090b7221 */ /* 0x000fe20000010100 */
[----:B------:R-:W-:-:S03]  /*04a0*/  IMAD.IADD R7, R7, 0x1, R10 ;  /* 0x0000000107077824 */ /* 0x000fc600078e020a */
[----:B0-----:R-:W-:-:S04]  /*04b0*/  FFMA R12, R3, R11, 1 ;  /* 0x3f800000030c7423 */ /* 0x001fc8000000000b */
[----:B------:R-:W-:-:S04]  /*04c0*/  FFMA R12, R3, R12, R3 ;  /* 0x0000000c030c7223 */ /* 0x000fc80000000003 */
[----:B------:R-:W-:-:S04]  /*04d0*/  FFMA R3, R0, R12, RZ ;  /* 0x0000000c00037223 */ /* 0x000fc800000000ff */
[----:B------:R-:W-:-:S04]  /*04e0*/  FFMA R8, R11, R3, R0 ;  /* 0x000000030b087223 */ /* 0x000fc80000000000 */
[----:B------:R-:W-:-:S04]  /*04f0*/  FFMA R13, R12, R8, R3 ;  /* 0x000000080c0d7223 */ /* 0x000fc80000000003 */
[----:B------:R-:W-:-:S04]  /*0500*/  FFMA R8, R11, R13, R0 ;  /* 0x0000000d0b087223 */ /* 0x000fc80000000000 */
[----:B------:R-:W-:-:S05]  /*0510*/  FFMA R0, R12, R8, R13 ;  /* 0x000000080c007223 */ /* 0x000fca000000000d */
[----:B------:R-:W-:-:S04]  /*0520*/  SHF.R.U32.HI R3, RZ, 0x17, R0 ;  /* 0x00000017ff037819 */ /* 0x000fc80000011600 */
[----:B------:R-:W-:-:S05]  /*0530*/  LOP3.LUT R3, R3, 0xff, RZ, 0xc0, !PT ;  /* 0x000000ff03037812 */ /* 0x000fca00078ec0ff */
[----:B------:R-:W-:-:S04]  /*0540*/  IMAD.IADD R9, R3, 0x1, R7 ;  /* 0x0000000103097824 */ /* 0x000fc800078e0207 */
[----:B------:R-:W-:-:S05]  /*0550*/  VIADD R3, R9, 0xffffffff ;  /* 0xffffffff09037836 */ /* 0x000fca0000000000 */
[----:B------:R-:W-:-:S13]  /*0560*/  ISETP.GE.U32.AND P0, PT, R3, 0xfe, PT ;  /* 0x000000fe0300780c */ /* 0x000fda0003f06070 */
[----:B------:R-:W-:Y:S05]  /*0570*/  @!P0 BRA `(.L_x_9) ;  /* 0x0000000000808947 */ /* 0x000fea0003800000 */
[----:B------:R-:W-:-:S13]  /*0580*/  ISETP.GT.AND P0, PT, R9, 0xfe, PT ;  /* 0x000000fe0900780c */ /* 0x000fda0003f04270 */
[----:B------:R-:W-:Y:S05]  /*0590*/  @P0 BRA `(.L_x_10) ;  /* 0x00000000006c0947 */ /* 0x000fea0003800000 */
[----:B------:R-:W-:-:S13]  /*05a0*/  ISETP.GE.AND P0, PT, R9, 0x1, PT ;  /* 0x000000010900780c */ /* 0x000fda0003f06270 */
[----:B------:R-:W-:Y:S05]  /*05b0*/  @P0 BRA `(.L_x_11) ;  /* 0x0000000000740947 */ /* 0x000fea0003800000 */
[----:B------:R-:W-:Y:S02]  /*05c0*/  ISETP.GE.AND P0, PT, R9, -0x18, PT ;  /* 0xffffffe80900780c */ /* 0x000fe40003f06270 */
[----:B------:R-:W-:-:S11]  /*05d0*/  LOP3.LUT R0, R0, 0x80000000, RZ, 0xc0, !PT ;  /* 0x8000000000007812 */ /* 0x000fd600078ec0ff */
[----:B------:R-:W-:Y:S05]  /*05e0*/  @!P0 BRA `(.L_x_11) ;  /* 0x0000000000688947 */ /* 0x000fea0003800000 */
[CCC-:B------:R-:W-:Y:S01]  /*05f0*/  FFMA.RZ R3, R12.reuse, R8.reuse, R13.reuse ;  /* 0x000000080c037223 */ /* 0x1c0fe2000000c00d */
[CCC-:B------:R-:W-:Y:S01]  /*0600*/  FFMA.RM R6, R12.reuse, R8.reuse, R13.reuse ;  /* 0x000000080c067223 */ /* 0x1c0fe2000000400d */
[C---:B------:R-:W-:Y:S02]  /*0610*/  ISETP.NE.AND P2, PT, R9.reuse, RZ, PT ;  /* 0x000000ff0900720c */ /* 0x040fe40003f45270 */
[----:B------:R-:W-:Y:S02]  /*0620*/  ISETP.NE.AND P1, PT, R9, RZ, PT ;  /* 0x000000ff0900720c */ /* 0x000fe40003f25270 */
[----:B------:R-:W-:Y:S01]  /*0630*/  LOP3.LUT R7, R3, 0x7fffff, RZ, 0xc0, !PT ;  /* 0x007fffff03077812 */ /* 0x000fe200078ec0ff */
[----:B------:R-:W-:Y:S01]  /*0640*/  FFMA.RP R3, R12, R8, R13 ;  /* 0x000000080c037223 */ /* 0x000fe2000000800d */
[----:B------:R-:W-:Y:S02]  /*0650*/  VIADD R8, R9, 0x20 ;  /* 0x0000002009087836 */ /* 0x000fe40000000000 */
[----:B------:R-:W-:Y:S01]  /*0660*/  LOP3.LUT R7, R7, 0x800000, RZ, 0xfc, !PT ;  /* 0x0080000007077812 */ /* 0x000fe200078efcff */
[----:B------:R-:W-:Y:S01]  /*0670*/  IMAD.MOV R9, RZ, RZ, -R9 ;  /* 0x000000ffff097224 */ /* 0x000fe200078e0a09 */
[----:B------:R-:W-:-:S02]  /*0680*/  FSETP.NEU.FTZ.AND P0, PT, R3, R6, PT ;  /* 0x000000060300720b */ /* 0x000fc40003f1d000 */
[----:B------:R-:W-:Y:S02]  /*0690*/  SHF.L.U32 R8, R7, R8, RZ ;  /* 0x0000000807087219 */ /* 0x000fe400000006ff */
[----:B------:R-:W-:Y:S02]  /*06a0*/  SEL R6, R9, RZ, P2 ;  /* 0x000000ff09067207 */ /* 0x000fe40001000000 */
[----:B------:R-:W-:Y:S02]  /*06b0*/  ISETP.NE.AND P1, PT, R8, RZ, P1 ;  /* 0x000000ff0800720c */ /* 0x000fe40000f25270 */
[----:B------:R-:W-:Y:S02]  /*06c0*/  SHF.R.U32.HI R6, RZ, R6, R7 ;  /* 0x00000006ff067219 */ /* 0x000fe40000011607 */
[----:B------:R-:W-:Y:S02]  /*06d0*/  PLOP3.LUT P0, PT, P0, P1, PT, 0xf8, 0x8f ;  /* 0x00000000008f781c */ /* 0x000fe40000703f70 */
[----:B------:R-:W-:-:S02]  /*06e0*/  SHF.R.U32.HI R8, RZ, 0x1, R6 ;  /* 0x00000001ff087819 */ /* 0x000fc40000011606 */
[----:B------:R-:W-:-:S04]  /*06f0*/  SEL R3, RZ, 0x1, !P0 ;  /* 0x00000001ff037807 */ /* 0x000fc80004000000 */
[----:B------:R-:W-:-:S04]  /*0700*/  LOP3.LUT R3, R3, 0x1, R8, 0xf8, !PT ;  /* 0x0000000103037812 */ /* 0x000fc800078ef808 */
[----:B------:R-:W-:-:S05]  /*0710*/  LOP3.LUT R3, R3, R6, RZ, 0xc0, !PT ;  /* 0x0000000603037212 */ /* 0x000fca00078ec0ff */
[----:B------:R-:W-:-:S05]  /*0720*/  IMAD.IADD R3, R8, 0x1, R3 ;  /* 0x0000000108037824 */ /* 0x000fca00078e0203 */
[----:B------:R-:W-:Y:S01]  /*0730*/  LOP3.LUT R0, R3, R0, RZ, 0xfc, !PT ;  /* 0x0000000003007212 */ /* 0x000fe200078efcff */
[----:B------:R-:W-:Y:S06]  /*0740*/  BRA `(.L_x_11) ;  /* 0x0000000000107947 */ /* 0x000fec0003800000 */
.L_x_10:
[----:B------:R-:W-:-:S04]  /*0750*/  LOP3.LUT R0, R0, 0x80000000, RZ, 0xc0, !PT ;  /* 0x8000000000007812 */ /* 0x000fc800078ec0ff */
[----:B------:R-:W-:Y:S01]  /*0760*/  LOP3.LUT R0, R0, 0x7f800000, RZ, 0xfc, !PT ;  /* 0x7f80000000007812 */ /* 0x000fe200078efcff */
[----:B------:R-:W-:Y:S06]  /*0770*/  BRA `(.L_x_11) ;  /* 0x0000000000047947 */ /* 0x000fec0003800000 */
.L_x_9:
[----:B------:R-:W-:-:S07]  /*0780*/  IMAD R0, R7, 0x800000, R0 ;  /* 0x0080000007007824 */ /* 0x000fce00078e0200 */
.L_x_11:
[----:B------:R-:W-:Y:S05]  /*0790*/  BSYNC.RECONVERGENT B2 ;  /* 0x0000000000027941 */ /* 0x000fea0003800200 */
.L_x_8:
[----:B------:R-:W-:Y:S05]  /*07a0*/  BRA `(.L_x_12) ;  /* 0x0000000000207947 */ /* 0x000fea0003800000 */
.L_x_7:
[----:B------:R-:W-:-:S04]  /*07b0*/  LOP3.LUT R0, R9, 0x80000000, R8, 0x48, !PT ;  /* 0x8000000009007812 */ /* 0x000fc800078e4808 */
[----:B------:R-:W-:Y:S01]  /*07c0*/  LOP3.LUT R0, R0, 0x7f800000, RZ, 0xfc, !PT ;  /* 0x7f80000000007812 */ /* 0x000fe200078efcff */
[----:B------:R-:W-:Y:S06]  /*07d0*/  BRA `(.L_x_12) ;  /* 0x0000000000147947 */ /* 0x000fec0003800000 */
.L_x_6:
[----:B------:R-:W-:Y:S01]  /*07e0*/  LOP3.LUT R0, R9, 0x80000000, R8, 0x48, !PT ;  /* 0x8000000009007812 */ /* 0x000fe200078e4808 */
[----:B------:R-:W-:Y:S06]  /*07f0*/  BRA `(.L_x_12) ;  /* 0x00000000000c7947 */ /* 0x000fec0003800000 */
.L_x_5:
[----:B------:R-:W0:Y:S01]  /*0800*/  MUFU.RSQ R0, -QNAN ;  /* 0xffc0000000007908 */ /* 0x000e220000001400 */
[----:B------:R-:W-:Y:S05]  /*0810*/  BRA `(.L_x_12) ;  /* 0x0000000000047947 */ /* 0x000fea0003800000 */
.L_x_4:
[----:B------:R-:W-:-:S07]  /*0820*/  FADD.FTZ R0, R0, R3 ;  /* 0x0000000300007221 */ /* 0x000fce0000010000 */
.L_x_12:
[----:B------:R-:W-:Y:S05]  /*0830*/  BSYNC.RECONVERGENT B1 ;  /* 0x0000000000017941 */ /* 0x000fea0003800200 */
.L_x_2:
[----:B------:R-:W-:-:S04]  /*0840*/  IMAD.MOV.U32 R3, RZ, RZ, 0x0 ;  /* 0x00000000ff037424 */ /* 0x000fc800078e00ff */
[----:B0-----:R-:W-:Y:S05]  /*0850*/  RET.REL.NODEC R2 `(_Z30vector_elemwise_div_f32_kernelPKfiPf) ;  /* 0xfffffff402e87950 */ /* 0x001fea0003c3ffff */
.L_x_13:
[----:B------:R-:W-:-:S00]  /*0860*/  BRA `(.L_x_13) ;  /* 0xfffffffc00fc7947 */ /* 0x000fc0000383ffff */
[----:B------:R-:W-:-:S00]  /*0870*/  NOP ;  /* 0x0000000000007918 */ /* 0x000fc00000000000 */
        /* <DEDUP_REMOVED lines=8> */
.L_x_18:


//--------------------- .text._Z31vector_elemwise_mult_f32_kernelPKfiPf --------------------------
	.section	.text._Z31vector_elemwise_mult_f32_kernelPKfiPf,"ax",@progbits
	.align	128
        .global         _Z31vector_elemwise_mult_f32_kernelPKfiPf
        .type           _Z31vector_elemwise_mult_f32_kernelPKfiPf,@function
        .size           _Z31vector_elemwise_mult_f32_kernelPKfiPf,(.L_x_20 - _Z31vector_elemwise_mult_f32_kernelPKfiPf)
        .other          _Z31vector_elemwise_mult_f32_kernelPKfiPf,@"STO_CUDA_ENTRY STV_DEFAULT"
_Z31vector_elemwise_mult_f32_kernelPKfiPf:
.text._Z31vector_elemwise_mult_f32_kernelPKfiPf:
        /* <DEDUP_REMOVED lines=14> */
[----:B------:R-:W3:Y:S02]  /*00e0*/  LDG.E R7, desc[UR4][R4.64] ;  /* 0x0000000404077981 */ /* 0x000ee4000c1e1900 */
[----:B---3--:R-:W-:-:S05]  /*00f0*/  FMUL R7, R2, R7 ;  /* 0x0000000702077220 */ /* 0x008fca0000400000 */
[----:B------:R-:W-:Y:S01]  /*0100*/  STG.E desc[UR4][R4.64], R7 ;  /* 0x0000000704007986 */ /* 0x000fe2000c101904 */
[----:B------:R-:W-:Y:S05]  /*0110*/  EXIT ;  /* 0x000000000000794d */ /* 0x000fea0003800000 */
.L_x_14:
        /* <DEDUP_REMOVED lines=14> */
.L_x_20:


//--------------------- .text._Z21vector_add_f32_kernelPKfiffPf --------------------------
	.section	.text._Z21vector_add_f32_kernelPKfiffPf,"ax",@progbits
	.align	128
        .global         _Z21vector_add_f32_kernelPKfiffPf
        .type           _Z21vector_add_f32_kernelPKfiffPf,@function
        .size           _Z21vector_add_f32_kernelPKfiffPf,(.L_x_21 - _Z21vector_add_f32_kernelPKfiffPf)
        .other          _Z21vector_add_f32_kernelPKfiffPf,@"STO_CUDA_ENTRY STV_DEFAULT"
_Z21vector_add_f32_kernelPKfiffPf:
.text._Z21vector_add_f32_kernelPKfiffPf:
        /* <DEDUP_REMOVED lines=9> */
[----:B------:R-:W1:Y:S01]  /*0090*/  LDCU.64 UR4, c[0x0][0x358] ;  /* 0x00006b00ff0477ac */ /* 0x000e620008000a00 */
[----:B------:R-:W2:Y:S06]  /*00a0*/  LDCU UR6, c[0x0][0x390] ;  /* 0x00007200ff0677ac */ /* 0x000eac0008000800 */
[----:B------:R-:W3:Y:S01]  /*00b0*/  LDC.64 R2, c[0x0][0x380] ;  /* 0x0000e000ff027b82 */ /* 0x000ee20000000a00 */
[----:B------:R-:W4:Y:S01]  /*00c0*/  LDCU UR7, c[0x0][0x38c] ;  /* 0x00007180ff0777ac */ /* 0x000f220008000800 */
[----:B0-----:R-:W-:-:S05]  /*00d0*/  IMAD.WIDE R4, R7, 0x4, R4 ;  /* 0x0000000407047825 */ /* 0x001fca00078e0204 */
[----:B-1----:R-:W2:Y:S01]  /*00e0*/  LDG.E R0, desc[UR4][R4.64] ;  /* 0x0000000404007981 */ /* 0x002ea2000c1e1900 */
[----:B---3--:R-:W-:-:S06]  /*00f0*/  IMAD.WIDE R2, R7, 0x4, R2 ;  /* 0x0000000407027825 */ /* 0x008fcc00078e0202 */
[----:B------:R-:W4:Y:S01]  /*0100*/  LDG.E R2, desc[UR4][R2.64] ;  /* 0x0000000402027981 */ /* 0x000f22000c1e1900 */
[----:B--2---:R-:W-:-:S04]  /*0110*/  FMUL R7, R0, UR6 ;  /* 0x0000000600077c20 */ /* 0x004fc80008400000 */
[----:B----4-:R-:W-:-:S05]  /*0120*/  FFMA R7, R2, UR7, R7 ;  /* 0x0000000702077c23 */ /* 0x010fca0008000007 */
[----:B------:R-:W-:Y:S01]  /*0130*/  STG.E desc[UR4][R4.64], R7 ;  /* 0x0000000704007986 */ /* 0x000fe2000c101904 */
[----:B------:R-:W-:Y:S05]  /*0140*/  EXIT ;  /* 0x000000000000794d */ /* 0x000fea0003800000 */
.L_x_15:
        /* <DEDUP_REMOVED lines=11> */
.L_x_21:


//--------------------- .text._Z21vector_exp_f32_kernelPfi --------------------------
	.section	.text._Z21vector_exp_f32_kernelPfi,"ax",@progbits
	.align	128
        .global         _Z21vector_exp_f32_kernelPfi
        .type           _Z21vector_exp_f32_kernelPfi,@function
        .size           _Z21vector_exp_f32_kernelPfi,(.L_x_22 - _Z21vector_exp_f32_kernelPfi)
        .other          _Z21vector_exp_f32_kernelPfi,@"STO_CUDA_ENTRY STV_DEFAULT"
_Z21vector_exp_f32_kernelPfi:
.text._Z21vector_exp_f32_kernelPfi:
        /* <DEDUP_REMOVED lines=10> */
[----:B0-----:R-:W-:-:S05]  /*00a0*/  IMAD.WIDE R2, R5, 0x4, R2 ;  /* 0x0000000405027825 */ /* 0x001fca00078e0202 */
[----:B-1----:R-:W2:Y:S01]  /*00b0*/  LDG.E R0, desc[UR4][R2.64] ;  /* 0x0000000402007981 */ /* 0x002ea2000c1e1900 */
[----:B------:R-:W-:Y:S01]  /*00c0*/  HFMA2 R5, -RZ, RZ, 0.96630859375, -0.0022525787353515625 ;  /* 0x3bbb989dff057431 */ /* 0x000fe200000001ff */
[----:B------:R-:W-:-:S04]  /*00d0*/  MOV R7, 0x437c0000 ;  /* 0x437c000000077802 */ /* 0x000fc80000000f00 */
[----:B--2---:R-:W-:-:S04]  /*00e0*/  FFMA.SAT R4, R0, R5, 0.5 ;  /* 0x3f00000000047423 */ /* 0x004fc80000002005 */
[----:B------:R-:W-:-:S04]  /*00f0*/  FFMA.RM R4, R4, R7, 12582913 ;  /* 0x4b40000104047423 */ /* 0x000fc80000004007 */
[C---:B------:R-:W-:Y:S01]  /*0100*/  FADD R5, R4.reuse, -12583039 ;  /* 0xcb40007f04057421 */ /* 0x040fe20000000000 */
[----:B------:R-:W-:-:S03]  /*0110*/  SHF.L.U32 R4, R4, 0x17, RZ ;  /* 0x0000001704047819 */ /* 0x000fc600000006ff */
[----:B------:R-:W-:-:S04]  /*0120*/  FFMA R5, R0, 1.4426950216293334961, -R5 ;  /* 0x3fb8aa3b00057823 */ /* 0x000fc80000000805 */
[----:B------:R-:W-:-:S06]  /*0130*/  FFMA R5, R0, 1.925963033500011079e-08, R5 ;  /* 0x32a5706000057823 */ /* 0x000fcc0000000005 */
[----:B------:R-:W0:Y:S02]  /*0140*/  MUFU.EX2 R5, R5 ;  /* 0x0000000500057308 */ /* 0x000e240000000800 */
[----:B0-----:R-:W-:-:S05]  /*0150*/  FMUL R7, R4, R5 ;  /* 0x0000000504077220 */ /* 0x001fca0000400000 */
[----:B------:R-:W-:Y:S01]  /*0160*/  STG.E desc[UR4][R2.64], R7 ;  /* 0x0000000702007986 */ /* 0x000fe2000c101904 */
[----:B------:R-:W-:Y:S05]  /*0170*/  EXIT ;  /* 0x000000000000794d */ /* 0x000fea0003800000 */
.L_x_16:
        /* <DEDUP_REMOVED lines=16> */
.L_x_22:


//--------------------- .text._Z23vector_scale_f32_kernelPfif --------------------------
	.section	.text._Z23vector_scale_f32_kernelPfif,"ax",@progbits
	.align	128
        .global         _Z23vector_scale_f32_kernelPfif
        .type           _Z23vector_scale_f32_kernelPfif,@function
        .size           _Z23vector_scale_f32_kernelPfif,(.L_x_23 - _Z23vector_scale_f32_kernelPfif)
        .other          _Z23vector_scale_f32_kernelPfif,@"STO_CUDA_ENTRY STV_DEFAULT"
_Z23vector_scale_f32_kernelPfif:
.text._Z23vector_scale_f32_kernelPfif:
        /* <DEDUP_REMOVED lines=10> */
[----:B------:R-:W2:Y:S01]  /*00a0*/  LDCU UR6, c[0x0][0x38c] ;  /* 0x00007180ff0677ac */ /* 0x000ea20008000800 */
[----:B0-----:R-:W-:-:S05]  /*00b0*/  IMAD.WIDE R2, R5, 0x4, R2 ;  /* 0x0000000405027825 */ /* 0x001fca00078e0202 */
[----:B-1----:R-:W2:Y:S02]  /*00c0*/  LDG.E R0, desc[UR4][R2.64] ;  /* 0x0000000402007981 */ /* 0x002ea4000c1e1900 */
[----:B--2---:R-:W-:-:S05]  /*00d0*/  FMUL R5, R0, UR6 ;  /* 0x0000000600057c20 */ /* 0x004fca0008400000 */
[----:B------:R-:W-:Y:S01]  /*00e0*/  STG.E desc[UR4][R2.64], R5 ;  /* 0x0000000502007986 */ /* 0x000fe2000c101904 */
[----:B------:R-:W-:Y:S05]  /*00f0*/  EXIT ;  /* 0x000000000000794d */ /* 0x000fea0003800000 */
.L_x_17:
        /* <DEDUP_REMOVED lines=16> */
.L_x_23:


//--------------------- .nv.shared.reserved.0     --------------------------
	.section	.nv.shared.reserved.0,"aw",@nobits
	.weak		__nv_reservedSMEM_offset_0_alias
	.size		__nv_reservedSMEM_offset_0_alias, 0, 64
	.other		__nv_reservedSMEM_offset_0_alias,@"STO_CUDA_RESERVED_SHARED STV_DEFAULT"
__nv_reservedSMEM_offset_0_alias:
	.zero		0
	.zero		64


//--------------------- .nv.constant0._Z30vector_elemwise_div_f32_kernelPKfiPf --------------------------
	.section	.nv.constant0._Z30vector_elemwise_div_f32_kernelPKfiPf,"a",@progbits
	.sectionflags	@""
	.align	4
.nv.constant0._Z30vector_elemwise_div_f32_kernelPKfiPf:
	.zero		920


//--------------------- .nv.constant0._Z31vector_elemwise_mult_f32_kernelPKfiPf --------------------------
	.section	.nv.constant0._Z31vector_elemwise_mult_f32_kernelPKfiPf,"a",@progbits
	.sectionflags	@""
	.align	4
.nv.constant0._Z31vector_elemwise_mult_f32_kernelPKfiPf:
	.zero		920


//--------------------- .nv.constant0._Z21vector_add_f32_kernelPKfiffPf --------------------------
	.section	.nv.constant0._Z21vector_add_f32_kernelPKfiffPf,"a",@progbits
	.sectionflags	@""
	.align	4
.nv.constant0._Z21vector_add_f32_kernelPKfiffPf:
	.zero		928


//--------------------- .nv.constant0._Z21vector_exp_f32_kernelPfi --------------------------
	.section	.nv.constant0._Z21vector_exp_f32_kernelPfi,"a",@progbits
	.sectionflags	@""
	.align	4
.nv.constant0._Z21vector_exp_f32_kernelPfi:
	.zero		908


//--------------------- .nv.constant0._Z23vector_scale_f32_kernelPfif --------------------------
	.section	.nv.constant0._Z23vector_scale_f32_kernelPfif,"a",@progbits
	.sectionflags	@""
	.align	4
.nv.constant0._Z23vector_scale_f32_kernelPfif:
	.zero		912


//--------------------- SYMBOLS --------------------------

	.type		.nv.reservedSmem.offset0,@object
	.size		.nv.reservedSmem.offset0,0x4
